//
// Generated by NVIDIA NVVM Compiler
//
// Compiler Build ID: CL-36424714
// Cuda compilation tools, release 13.0, V13.0.88
// Based on NVVM 20.0.0
//

.version 9.0
.target sm_100
.address_size 64

	// .globl	_Z2k1v
.extern .func  (.param .b32 func_retval0) vprintf
(
	.param .b64 vprintf_param_0,
	.param .b64 vprintf_param_1
)
;
.global .align 4 .u32 s;
.global .align 1 .b8 $str[43] = {75, 101, 114, 110, 101, 108, 32, 107, 49, 58, 32, 77, 97, 120, 105, 109, 117, 109, 32, 114, 117, 110, 110, 105, 110, 103, 32, 116, 105, 109, 101, 32, 101, 120, 99, 101, 101, 100, 101, 100, 33, 10};

.visible .entry _Z2k1v()
{
	.reg .pred 	%p<4>;
	.reg .b32 	%r<7>;
	.reg .b64 	%rd<7>;

	// begin inline asm
	mov.u64 	%rd2, %clock64;
	// end inline asm
$L__BB0_1:
	ld.volatile.global.u32 	%r1, [s];
	setp.ne.s32 	%p1, %r1, 0;
	@%p1 bra 	$L__BB0_5;
	// begin inline asm
	mov.u64 	%rd3, %clock64;
	// end inline asm
	sub.s64 	%rd4, %rd3, %rd2;
	setp.lt.s64 	%p2, %rd4, 10000000001;
	@%p2 bra 	$L__BB0_1;
	mov.u32 	%r2, %tid.x;
	mov.u32 	%r3, %ctaid.x;
	or.b32  	%r4, %r2, %r3;
	setp.ne.s32 	%p3, %r4, 0;
	@%p3 bra 	$L__BB0_5;
	mov.u64 	%rd5, $str;
	cvta.global.u64 	%rd6, %rd5;
	{ // callseq 0, 0
	.param .b64 param0;
	st.param.b64 	[param0], %rd6;
	.param .b64 param1;
	st.param.b64 	[param1], 0;
	.param .b32 retval0;
	call.uni (retval0), 
	vprintf, 
	(
	param0, 
	param1
	);
	ld.param.b32 	%r5, [retval0];
	} // callseq 0
$L__BB0_5:
	ret;

}
	// .globl	_Z2k2v
.visible .entry _Z2k2v()
{
	.reg .b32 	%r<2>;

	mov.b32 	%r1, 1;
	st.volatile.global.u32 	[s], %r1;
	ret;

}


// ===== COMPILED SASS (sm_100) =====

	.target	sm_100

	.elftype	@"ET_EXEC"


//--------------------- .note.nv.tkinfo           --------------------------
	.section	.note.nv.tkinfo,"",@"SHT_NOTE"
	.sectionflags	@"SHF_NOTE_NV_TKINFO"
	.tkinfo
        /*0018*/ 	.word	0x00000002
        /*0030*/ 	.string	""
        /*0030*/ 	.string	"ptxas"
        /*0030*/ 	.string	"Cuda compilation tools, release 13.0, V13.0.88"
        /*0030*/ 	.string	"Build cuda_13.0.r13.0/compiler.36424714_0"
        /*0030*/ 	.string	"-arch sm_100 -m 64 "



//--------------------- .note.nv.cuinfo           --------------------------
	.section	.note.nv.cuinfo,"",@"SHT_NOTE"
	.sectionflags	@"SHF_NOTE_NV_CUINFO"
        /*0018*/ 	.short	0x0002
        /*001a*/ 	.short	0x0064
        /*001c*/ 	.short	0x0082
	.zero		2


//--------------------- .nv.info                  --------------------------
	.section	.nv.info,"",@"SHT_CUDA_INFO"
	.align	4


	//----- nvinfo : EIATTR_REGCOUNT
	.align		4
        /*0000*/ 	.byte	0x04, 0x2f
        /*0002*/ 	.short	(.L_3 - .L_2)
	.align		4
.L_2:
        /*0004*/ 	.word	index@(_Z2k1v)
        /*0008*/ 	.word	0x00000018


	//----- nvinfo : EIATTR_FRAME_SIZE
	.align		4
.L_3:
        /*000c*/ 	.byte	0x04, 0x11
        /*000e*/ 	.short	(.L_5 - .L_4)
	.align		4
.L_4:
        /*0010*/ 	.word	index@(_Z2k1v)
        /*0014*/ 	.word	0x00000000


	//----- nvinfo : EIATTR_REGCOUNT
	.align		4
.L_5:
        /*0018*/ 	.byte	0x04, 0x2f
        /*001a*/ 	.short	(.L_7 - .L_6)
	.align		4
.L_6:
        /*001c*/ 	.word	index@(_Z2k2v)
        /*0020*/ 	.word	0x00000008


	//----- nvinfo : EIATTR_FRAME_SIZE
	.align		4
.L_7:
        /*0024*/ 	.byte	0x04, 0x11
        /*0026*/ 	.short	(.L_9 - .L_8)
	.align		4
.L_8:
        /*0028*/ 	.word	index@(_Z2k2v)
        /*002c*/ 	.word	0x00000000


	//----- nvinfo : EIATTR_MIN_STACK_SIZE
	.align		4
.L_9:
        /*0030*/ 	.byte	0x04, 0x12
        /*0032*/ 	.short	(.L_11 - .L_10)
	.align		4
.L_10:
        /*0034*/ 	.word	index@(_Z2k2v)
        /*0038*/ 	.word	0x00000000


	//----- nvinfo : EIATTR_MIN_STACK_SIZE
	.align		4
.L_11:
        /*003c*/ 	.byte	0x04, 0x12
        /*003e*/ 	.short	(.L_13 - .L_12)
	.align		4
.L_12:
        /*0040*/ 	.word	index@(_Z2k1v)
        /*0044*/ 	.word	0x00000000
.L_13:


//--------------------- .nv.compat                --------------------------
	.section	.nv.compat,"",@"SHT_CUDA_COMPAT_INFO"
	.align	4
        /*0000*/ 	.byte	0x02, 0x09, 0x00, 0x00, 0x02, 0x02, 0x01, 0x00, 0x02, 0x05, 0x05, 0x00, 0x03, 0x07, 0x01, 0x01
        /*0010*/ 	.byte	0x02, 0x03, 0x00, 0x00, 0x02, 0x06, 0x01, 0x00, 0x04, 0x0b, 0x08, 0x00, 0x09, 0x00, 0x00, 0x00
        /*0020*/ 	.byte	0x00, 0x00, 0x00, 0x00


//--------------------- .nv.info._Z2k2v           --------------------------
	.section	.nv.info._Z2k2v,"",@"SHT_CUDA_INFO"
	.sectionflags	@""
	.align	4


	//----- nvinfo : EIATTR_CUDA_API_VERSION
	.align		4
        /*0000*/ 	.byte	0x04, 0x37
        /*0002*/ 	.short	(.L_15 - .L_14)
.L_14:
        /*0004*/ 	.word	0x00000082


	//----- nvinfo : EIATTR_SPARSE_MMA_MASK
	.align		4
.L_15:
        /*0008*/ 	.byte	0x03, 0x50
        /*000a*/ 	.short	0x0000


	//----- nvinfo : EIATTR_MAXREG_COUNT
	.align		4
        /*000c*/ 	.byte	0x03, 0x1b
        /*000e*/ 	.short	0x00ff


	//----- nvinfo : EIATTR_MERCURY_ISA_VERSION
	.align		4
        /*0010*/ 	.byte	0x03, 0x5f
        /*0012*/ 	.short	0x0101


	//----- nvinfo : EIATTR_VRC_CTA_INIT_COUNT
	.align		4
        /*0014*/ 	.byte	0x02, 0x4a
	.zero		1
	.zero		1


	//----- nvinfo : EIATTR_EXIT_INSTR_OFFSETS
	.align		4
        /*0018*/ 	.byte	0x04, 0x1c
        /*001a*/ 	.short	(.L_17 - .L_16)


	//   ....[0]....
.L_16:
        /*001c*/ 	.word	0x00000050


	//----- nvinfo : EIATTR_SW_WAR
	.align		4
.L_17:
        /*0020*/ 	.byte	0x04, 0x36
        /*0022*/ 	.short	(.L_19 - .L_18)
.L_18:
        /*0024*/ 	.word	0x00000008
.L_19:


//--------------------- .nv.info._Z2k1v           --------------------------
	.section	.nv.info._Z2k1v,"",@"SHT_CUDA_INFO"
	.sectionflags	@""
	.align	4


	//----- nvinfo : EIATTR_CUDA_API_VERSION
	.align		4
        /*0000*/ 	.byte	0x04, 0x37
        /*0002*/ 	.short	(.L_21 - .L_20)
.L_20:
        /*0004*/ 	.word	0x00000082


	//----- nvinfo : EIATTR_SPARSE_MMA_MASK
	.align		4
.L_21:
        /*0008*/ 	.byte	0x03, 0x50
        /*000a*/ 	.short	0x0000


	//----- nvinfo : EIATTR_MAXREG_COUNT
	.align		4
        /*000c*/ 	.byte	0x03, 0x1b
        /*000e*/ 	.short	0x00ff


	//----- nvinfo : EIATTR_EXTERNS
	.align		4
        /*0010*/ 	.byte	0x04, 0x0f
        /*0012*/ 	.short	(.L_23 - .L_22)


	//   ....[0]....
	.align		4
.L_22:
        /*0014*/ 	.word	index@(vprintf)


	//----- nvinfo : EIATTR_MERCURY_ISA_VERSION
	.align		4
.L_23:
        /*0018*/ 	.byte	0x03, 0x5f
        /*001a*/ 	.short	0x0101


	//----- nvinfo : EIATTR_VRC_CTA_INIT_COUNT
	.align		4
        /*001c*/ 	.byte	0x02, 0x4a
	.zero		1
	.zero		1


	//----- nvinfo : EIATTR_SYSCALL_OFFSETS
	.align		4
        /*0020*/ 	.byte	0x04, 0x46
        /*0022*/ 	.short	(.L_25 - .L_24)


	//   ....[0]....
.L_24:
        /*0024*/ 	.word	0x00000190


	//----- nvinfo : EIATTR_EXIT_INSTR_OFFSETS
	.align		4
.L_25:
        /*0028*/ 	.byte	0x04, 0x1c
        /*002a*/ 	.short	(.L_27 - .L_26)


	//   ....[0]....
.L_26:
        /*002c*/ 	.word	0x00000070


	//   ....[1]....
        /*0030*/ 	.word	0x00000110


	//   ....[2]....
        /*0034*/ 	.word	0x000001a0


	//----- nvinfo : EIATTR_CRS_STACK_SIZE
	.align		4
.L_27:
        /*0038*/ 	.byte	0x04, 0x1e
        /*003a*/ 	.short	(.L_29 - .L_28)
.L_28:
        /*003c*/ 	.word	0x00000000


	//----- nvinfo : EIATTR_SW_WAR
	.align		4
.L_29:
        /*0040*/ 	.byte	0x04, 0x36
        /*0042*/ 	.short	(.L_31 - .L_30)
.L_30:
        /*0044*/ 	.word	0x00000008
.L_31:


//--------------------- .nv.callgraph             --------------------------
	.section	.nv.callgraph,"",@"SHT_CUDA_CALLGRAPH"
	.align	4
	.sectionentsize	8
	.align		4
        /*0000*/ 	.word	0x00000000
	.align		4
        /*0004*/ 	.word	0xffffffff
	.align		4
        /*0008*/ 	.word	index@(_Z2k1v)
	.align		4
        /*000c*/ 	.word	index@(vprintf)
	.align		4
        /*0010*/ 	.word	0x00000000
	.align		4
        /*0014*/ 	.word	0xfffffffe
	.align		4
        /*0018*/ 	.word	0x00000000
	.align		4
        /*001c*/ 	.word	0xfffffffd
	.align		4
        /*0020*/ 	.word	0x00000000
	.align		4
        /*0024*/ 	.word	0xfffffffc


//--------------------- .nv.constant4             --------------------------
	.section	.nv.constant4,"a",@progbits
	.align	8
	.align		8
.nv.constant4:
        /*0000*/ 	.dword	s
	.align		8
        /*0008*/ 	.dword	$str
	.align		8
        /*0010*/ 	.dword	vprintf


//--------------------- .text._Z2k2v              --------------------------
	.section	.text._Z2k2v,"ax",@progbits
	.align	128
        .global         _Z2k2v
        .type           _Z2k2v,@function
        .size           _Z2k2v,(.L_x_4 - _Z2k2v)
        .other          _Z2k2v,@"STO_CUDA_ENTRY STV_DEFAULT"
_Z2k2v:
.text._Z2k2v:
[----:B------:R-:W-:Y:S08]  /*0000*/  LDC R1, c[0x0][0x37c] ;  /* 0x0000df00ff017b82 */ /* 0x000ff00000000800 */
[----:B------:R-:W0:Y:S01]  /*0010*/  LDC.64 R2, c[0x4][RZ] ;  /* 0x01000000ff027b82 */ /* 0x000e220000000a00 */
[----:B------:R-:W0:Y:S01]  /*0020*/  LDCU.64 UR4, c[0x0][0x358] ;  /* 0x00006b00ff0477ac */ /* 0x000e220008000a00 */
[----:B------:R-:W-:-:S05]  /*0030*/  HFMA2 R5, -RZ, RZ, 0, 5.9604644775390625e-08 ;  /* 0x00000001ff057431 */ /* 0x000fca00000001ff */
[----:B0-----:R-:W-:Y:S01]  /*0040*/  STG.E.STRONG.SYS desc[UR4][R2.64], R5 ;  /* 0x0000000502007986 */ /* 0x001fe2000c115904 */
[----:B------:R-:W-:Y:S05]  /*0050*/  EXIT ;  /* 0x000000000000794d */ /* 0x000fea0003800000 */
.L_x_0:
[----:B------:R-:W-:-:S00]  /*0060*/  BRA `(.L_x_0) ;  /* 0xfffffffc00fc7947 */ /* 0x000fc0000383ffff */
[----:B------:R-:W-:-:S00]  /*0070*/  NOP ;  /* 0x0000000000007918 */ /* 0x000fc00000000000 */
        /* <DEDUP_REMOVED lines=8> */
.L_x_4:


//--------------------- .text._Z2k1v              --------------------------
	.section	.text._Z2k1v,"ax",@progbits
	.align	128
        .global         _Z2k1v
        .type           _Z2k1v,@function
        .size           _Z2k1v,(.L_x_5 - _Z2k1v)
        .other          _Z2k1v,@"STO_CUDA_ENTRY STV_DEFAULT"
_Z2k1v:
.text._Z2k1v:
[----:B------:R-:W0:Y:S01]  /*0000*/  LDC R1, c[0x0][0x37c] ;  /* 0x0000df00ff017b82 */ /* 0x000e220000000800 */
[----:B------:R-:W1:Y:S01]  /*0010*/  LDCU.64 UR4, c[0x0][0x358] ;  /* 0x00006b00ff0477ac */ /* 0x000e620008000a00 */
[----:B------:R-:W-:Y:S01]  /*0020*/  NOP ;  /* 0x0000000000007918 */ /* 0x000fe20000000000 */
[----:B------:R-:W-:-:S05]  /*0030*/  CS2R R2, SR_CLOCKLO ;  /* 0x0000000000027805 */ /* 0x000fca0000015000 */
[----:B------:R-:W2:Y:S02]  /*0040*/  LDC.64 R6, c[0x4][RZ] ;  /* 0x01000000ff067b82 */ /* 0x000ea40000000a00 */
.L_x_1:
[----:B-12---:R-:W2:Y:S02]  /*0050*/  LDG.E.STRONG.SYS R0, desc[UR4][R6.64] ;  /* 0x0000000406007981 */ /* 0x006ea4000c1f5900 */
[----:B--2---:R-:W-:-:S13]  /*0060*/  ISETP.NE.AND P0, PT, R0, RZ, PT ;  /* 0x000000ff0000720c */ /* 0x004fda0003f05270 */
[----:B------:R-:W-:Y:S05]  /*0070*/  @P0 EXIT ;  /* 0x000000000000094d */ /* 0x000fea0003800000 */
[----:B------:R-:W-:-:S06]  /*0080*/  CS2R R4, SR_CLOCKLO ;  /* 0x0000000000047805 */ /* 0x000fcc0000015000 */
[----:B------:R-:W-:-:S05]  /*0090*/  IADD3 R0, P0, PT, -R2, R4, RZ ;  /* 0x0000000402007210 */ /* 0x000fca0007f1e1ff */
[----:B------:R-:W-:Y:S01]  /*00a0*/  IMAD.X R4, R5, 0x1, ~R3, P0 ;  /* 0x0000000105047824 */ /* 0x000fe200000e0e03 */
[----:B------:R-:W-:-:S04]  /*00b0*/  ISETP.GE.U32.AND P0, PT, R0, 0x540be401, PT ;  /* 0x540be4010000780c */ /* 0x000fc80003f06070 */
[----:B------:R-:W-:-:S13]  /*00c0*/  ISETP.GE.AND.EX P0, PT, R4, 0x2, PT, P0 ;  /* 0x000000020400780c */ /* 0x000fda0003f06300 */
[----:B------:R-:W-:Y:S05]  /*00d0*/  @!P0 BRA `(.L_x_1) ;  /* 0xfffffffc00dc8947 */ /* 0x000fea000383ffff */
[----:B------:R-:W1:Y:S01]  /*00e0*/  S2R R0, SR_TID.X ;  /* 0x0000000000007919 */ /* 0x000e620000002100 */
[----:B------:R-:W1:Y:S02]  /*00f0*/  S2UR UR4, SR_CTAID.X ;  /* 0x00000000000479c3 */ /* 0x000e640000002500 */
[----:B-1----:R-:W-:-:S13]  /*0100*/  LOP3.LUT P0, RZ, R0, UR4, RZ, 0xfc, !PT ;  /* 0x0000000400ff7c12 */ /* 0x002fda000f80fcff */
[----:B------:R-:W-:Y:S05]  /*0110*/  @P0 EXIT ;  /* 0x000000000000094d */ /* 0x000fea0003800000 */
[----:B------:R-:W-:Y:S01]  /*0120*/  MOV R0, 0x10 ;  /* 0x0000001000007802 */ /* 0x000fe20000000f00 */
[----:B------:R-:W1:Y:S01]  /*0130*/  LDCU.64 UR4, c[0x4][0x8] ;  /* 0x01000100ff0477ac */ /* 0x000e620008000a00 */
[----:B------:R-:W-:Y:S02]  /*0140*/  CS2R R6, SRZ ;  /* 0x0000000000067805 */ /* 0x000fe4000001ff00 */
[----:B------:R2:W3:Y:S01]  /*0150*/  LDC.64 R2, c[0x4][R0] ;  /* 0x0100000000027b82 */ /* 0x0004e20000000a00 */
[----:B-1----:R-:W-:Y:S02]  /*0160*/  IMAD.U32 R4, RZ, RZ, UR4 ;  /* 0x00000004ff047e24 */ /* 0x002fe4000f8e00ff */
[----:B--2---:R-:W-:-:S07]  /*0170*/  IMAD.U32 R5, RZ, RZ, UR5 ;  /* 0x00000005ff057e24 */ /* 0x004fce000f8e00ff */
[----:B------:R-:W-:-:S07]  /*0180*/  LEPC R20, `(.L_x_2) ;  /* 0x000000001014794e */ /* 0x000fce0000000000 */
[----:B0--3--:R-:W-:Y:S05]  /*0190*/  CALL.ABS.NOINC R2 ;  /* 0x0000000002007343 */ /* 0x009fea0003c00000 */
.L_x_2:
[----:B------:R-:W-:Y:S05]  /*01a0*/  EXIT ;  /* 0x000000000000794d */ /* 0x000fea0003800000 */
.L_x_3:
        /* <DEDUP_REMOVED lines=13> */
.L_x_5:


//--------------------- .nv.global.init           --------------------------
	.section	.nv.global.init,"aw",@progbits
.nv.global.init:
	.type		$str,@object
	.size		$str,(.L_1 - $str)
$str:
        /*0000*/ 	.byte	0x4b, 0x65, 0x72, 0x6e, 0x65, 0x6c, 0x20, 0x6b, 0x31, 0x3a, 0x20, 0x4d, 0x61, 0x78, 0x69, 0x6d
        /*0010*/ 	.byte	0x75, 0x6d, 0x20, 0x72, 0x75, 0x6e, 0x6e, 0x69, 0x6e, 0x67, 0x20, 0x74, 0x69, 0x6d, 0x65, 0x20
        /*0020*/ 	.byte	0x65, 0x78, 0x63, 0x65, 0x65, 0x64, 0x65, 0x64, 0x21, 0x0a, 0x00
.L_1:


//--------------------- .nv.shared.reserved.0     --------------------------
	.section	.nv.shared.reserved.0,"aw",@nobits
	.weak		__nv_reservedSMEM_offset_0_alias
	.size		__nv_reservedSMEM_offset_0_alias, 0, 64
	.other		__nv_reservedSMEM_offset_0_alias,@"STO_CUDA_RESERVED_SHARED STV_DEFAULT"
__nv_reservedSMEM_offset_0_alias:
	.zero		0
	.zero		64


//--------------------- .nv.global                --------------------------
	.section	.nv.global,"aw",@nobits
	.align	4
.nv.global:
	.type		s,@object
	.size		s,(.L_0 - s)
s:
	.zero		4
.L_0:


//--------------------- .nv.constant0._Z2k2v      --------------------------
	.section	.nv.constant0._Z2k2v,"a",@progbits
	.sectionflags	@""
	.align	4
.nv.constant0._Z2k2v:
	.zero		896


//--------------------- .nv.constant0._Z2k1v      --------------------------
	.section	.nv.constant0._Z2k1v,"a",@progbits
	.sectionflags	@""
	.align	4
.nv.constant0._Z2k1v:
	.zero		896


//--------------------- SYMBOLS --------------------------

	.type		.nv.reservedSmem.offset0,@object
	.size		.nv.reservedSmem.offset0,0x4
	.type		vprintf,@function
